//
// Generated by NVIDIA NVVM Compiler
//
// Compiler Build ID: CL-36424714
// Cuda compilation tools, release 13.0, V13.0.88
// Based on NVVM 20.0.0
//

.version 9.0
.target sm_100
.address_size 64

	// .globl	sortKernel

.visible .entry sortKernel(
	.param .u64 .ptr .align 1 sortKernel_param_0,
	.param .u32 sortKernel_param_1,
	.param .u32 sortKernel_param_2
)
{
	.reg .pred 	%p<7>;
	.reg .b32 	%r<18>;
	.reg .b32 	%f<3>;
	.reg .b64 	%rd<9>;

	ld.param.u64 	%rd3, [sortKernel_param_0];
	ld.param.u32 	%r8, [sortKernel_param_1];
	ld.param.u32 	%r9, [sortKernel_param_2];
	cvta.to.global.u64 	%rd1, %rd3;
	mov.u32 	%r10, %ctaid.x;
	mov.u32 	%r11, %ntid.x;
	mov.u32 	%r12, %tid.x;
	mad.lo.s32 	%r13, %r10, %r11, %r12;
	mul.lo.s32 	%r1, %r9, %r13;
	setp.ge.s32 	%p1, %r1, %r8;
	@%p1 bra 	$L__BB0_8;
	add.s32 	%r14, %r1, %r9;
	min.s32 	%r2, %r14, %r8;
	setp.lt.s32 	%p2, %r9, 1;
	@%p2 bra 	$L__BB0_8;
	mov.u32 	%r15, %r1;
$L__BB0_3:
	mul.wide.s32 	%rd4, %r15, 4;
	add.s64 	%rd5, %rd1, %rd4;
	ld.global.f32 	%f1, [%rd5];
	setp.le.s32 	%p3, %r15, %r1;
	mov.u32 	%r17, %r15;
	@%p3 bra 	$L__BB0_7;
	mov.u32 	%r17, %r15;
$L__BB0_5:
	mul.wide.s32 	%rd6, %r17, 4;
	add.s64 	%rd2, %rd1, %rd6;
	ld.global.f32 	%f2, [%rd2+-4];
	setp.leu.f32 	%p4, %f2, %f1;
	@%p4 bra 	$L__BB0_7;
	add.s32 	%r17, %r17, -1;
	st.global.f32 	[%rd2], %f2;
	setp.gt.s32 	%p5, %r17, %r1;
	@%p5 bra 	$L__BB0_5;
$L__BB0_7:
	mul.wide.s32 	%rd7, %r17, 4;
	add.s64 	%rd8, %rd1, %rd7;
	st.global.f32 	[%rd8], %f1;
	add.s32 	%r15, %r15, 1;
	setp.lt.s32 	%p6, %r15, %r2;
	@%p6 bra 	$L__BB0_3;
$L__BB0_8:
	ret;

}


// ===== COMPILED SASS (sm_100) =====

	.target	sm_100

	.elftype	@"ET_EXEC"


//--------------------- .note.nv.tkinfo           --------------------------
	.section	.note.nv.tkinfo,"",@"SHT_NOTE"
	.sectionflags	@"SHF_NOTE_NV_TKINFO"
	.tkinfo
        /*0018*/ 	.word	0x00000002
        /*0030*/ 	.string	""
        /*0030*/ 	.string	"ptxas"
        /*0030*/ 	.string	"Cuda compilation tools, release 13.0, V13.0.88"
        /*0030*/ 	.string	"Build cuda_13.0.r13.0/compiler.36424714_0"
        /*0030*/ 	.string	"-arch sm_100 -m 64 "



//--------------------- .note.nv.cuinfo           --------------------------
	.section	.note.nv.cuinfo,"",@"SHT_NOTE"
	.sectionflags	@"SHF_NOTE_NV_CUINFO"
        /*0018*/ 	.short	0x0002
        /*001a*/ 	.short	0x0064
        /*001c*/ 	.short	0x0082
	.zero		2


//--------------------- .nv.info                  --------------------------
	.section	.nv.info,"",@"SHT_CUDA_INFO"
	.align	4


	//----- nvinfo : EIATTR_REGCOUNT
	.align		4
        /*0000*/ 	.byte	0x04, 0x2f
        /*0002*/ 	.short	(.L_1 - .L_0)
	.align		4
.L_0:
        /*0004*/ 	.word	index@(sortKernel)
        /*0008*/ 	.word	0x00000010


	//----- nvinfo : EIATTR_FRAME_SIZE
	.align		4
.L_1:
        /*000c*/ 	.byte	0x04, 0x11
        /*000e*/ 	.short	(.L_3 - .L_2)
	.align		4
.L_2:
        /*0010*/ 	.word	index@(sortKernel)
        /*0014*/ 	.word	0x00000000


	//----- nvinfo : EIATTR_MIN_STACK_SIZE
	.align		4
.L_3:
        /*0018*/ 	.byte	0x04, 0x12
        /*001a*/ 	.short	(.L_5 - .L_4)
	.align		4
.L_4:
        /*001c*/ 	.word	index@(sortKernel)
        /*0020*/ 	.word	0x00000000
.L_5:


//--------------------- .nv.compat                --------------------------
	.section	.nv.compat,"",@"SHT_CUDA_COMPAT_INFO"
	.align	4
        /*0000*/ 	.byte	0x02, 0x09, 0x00, 0x00, 0x02, 0x02, 0x01, 0x00, 0x02, 0x05, 0x05, 0x00, 0x03, 0x07, 0x01, 0x01
        /*0010*/ 	.byte	0x02, 0x03, 0x00, 0x00, 0x02, 0x06, 0x01, 0x00, 0x04, 0x0b, 0x08, 0x00, 0x09, 0x00, 0x00, 0x00
        /*0020*/ 	.byte	0x00, 0x00, 0x00, 0x00


//--------------------- .nv.info.sortKernel       --------------------------
	.section	.nv.info.sortKernel,"",@"SHT_CUDA_INFO"
	.sectionflags	@""
	.align	4


	//----- nvinfo : EIATTR_CUDA_API_VERSION
	.align		4
        /*0000*/ 	.byte	0x04, 0x37
        /*0002*/ 	.short	(.L_7 - .L_6)
.L_6:
        /*0004*/ 	.word	0x00000082


	//----- nvinfo : EIATTR_KPARAM_INFO
	.align		4
.L_7:
        /*0008*/ 	.byte	0x04, 0x17
        /*000a*/ 	.short	(.L_9 - .L_8)
.L_8:
        /*000c*/ 	.word	0x00000000
        /*0010*/ 	.short	0x0002
        /*0012*/ 	.short	0x000c
        /*0014*/ 	.byte	0x00, 0xf0, 0x11, 0x00


	//----- nvinfo : EIATTR_KPARAM_INFO
	.align		4
.L_9:
        /*0018*/ 	.byte	0x04, 0x17
        /*001a*/ 	.short	(.L_11 - .L_10)
.L_10:
        /*001c*/ 	.word	0x00000000
        /*0020*/ 	.short	0x0001
        /*0022*/ 	.short	0x0008
        /*0024*/ 	.byte	0x00, 0xf0, 0x11, 0x00


	//----- nvinfo : EIATTR_KPARAM_INFO
	.align		4
.L_11:
        /*0028*/ 	.byte	0x04, 0x17
        /*002a*/ 	.short	(.L_13 - .L_12)
.L_12:
        /*002c*/ 	.word	0x00000000
        /*0030*/ 	.short	0x0000
        /*0032*/ 	.short	0x0000
        /*0034*/ 	.byte	0x00, 0xf5, 0x21, 0x00


	//----- nvinfo : EIATTR_SPARSE_MMA_MASK
	.align		4
.L_13:
        /*0038*/ 	.byte	0x03, 0x50
        /*003a*/ 	.short	0x0000


	//----- nvinfo : EIATTR_MAXREG_COUNT
	.align		4
        /*003c*/ 	.byte	0x03, 0x1b
        /*003e*/ 	.short	0x00ff


	//----- nvinfo : EIATTR_MERCURY_ISA_VERSION
	.align		4
        /*0040*/ 	.byte	0x03, 0x5f
        /*0042*/ 	.short	0x0101


	//----- nvinfo : EIATTR_VRC_CTA_INIT_COUNT
	.align		4
        /*0044*/ 	.byte	0x02, 0x4a
	.zero		1
	.zero		1


	//----- nvinfo : EIATTR_EXIT_INSTR_OFFSETS
	.align		4
        /*0048*/ 	.byte	0x04, 0x1c
        /*004a*/ 	.short	(.L_15 - .L_14)


	//   ....[0]....
.L_14:
        /*004c*/ 	.word	0x00000080


	//   ....[1]....
        /*0050*/ 	.word	0x000000a0


	//   ....[2]....
        /*0054*/ 	.word	0x00000270


	//----- nvinfo : EIATTR_CRS_STACK_SIZE
	.align		4
.L_15:
        /*0058*/ 	.byte	0x04, 0x1e
        /*005a*/ 	.short	(.L_17 - .L_16)
.L_16:
        /*005c*/ 	.word	0x00000000


	//----- nvinfo : EIATTR_CBANK_PARAM_SIZE
	.align		4
.L_17:
        /*0060*/ 	.byte	0x03, 0x19
        /*0062*/ 	.short	0x0010


	//----- nvinfo : EIATTR_PARAM_CBANK
	.align		4
        /*0064*/ 	.byte	0x04, 0x0a
        /*0066*/ 	.short	(.L_19 - .L_18)
	.align		4
.L_18:
        /*0068*/ 	.word	index@(.nv.constant0.sortKernel)
        /*006c*/ 	.short	0x0380
        /*006e*/ 	.short	0x0010


	//----- nvinfo : EIATTR_SW_WAR
	.align		4
.L_19:
        /*0070*/ 	.byte	0x04, 0x36
        /*0072*/ 	.short	(.L_21 - .L_20)
.L_20:
        /*0074*/ 	.word	0x00000008
.L_21:


//--------------------- .nv.callgraph             --------------------------
	.section	.nv.callgraph,"",@"SHT_CUDA_CALLGRAPH"
	.align	4
	.sectionentsize	8
	.align		4
        /*0000*/ 	.word	0x00000000
	.align		4
        /*0004*/ 	.word	0xffffffff
	.align		4
        /*0008*/ 	.word	0x00000000
	.align		4
        /*000c*/ 	.word	0xfffffffe
	.align		4
        /*0010*/ 	.word	0x00000000
	.align		4
        /*0014*/ 	.word	0xfffffffd
	.align		4
        /*0018*/ 	.word	0x00000000
	.align		4
        /*001c*/ 	.word	0xfffffffc


//--------------------- .text.sortKernel          --------------------------
	.section	.text.sortKernel,"ax",@progbits
	.align	128
        .global         sortKernel
        .type           sortKernel,@function
        .size           sortKernel,(.L_x_5 - sortKernel)
        .other          sortKernel,@"STO_CUDA_ENTRY STV_DEFAULT"
sortKernel:
.text.sortKernel:
[----:B------:R-:W-:Y:S01]  /*0000*/  LDC R1, c[0x0][0x37c] ;  /* 0x0000df00ff017b82 */ /* 0x000fe20000000800 */
[----:B------:R-:W0:Y:S07]  /*0010*/  S2R R3, SR_TID.X ;  /* 0x0000000000037919 */ /* 0x000e2e0000002100 */
[----:B------:R-:W0:Y:S08]  /*0020*/  S2UR UR4, SR_CTAID.X ;  /* 0x00000000000479c3 */ /* 0x000e300000002500 */
[----:B------:R-:W0:Y:S08]  /*0030*/  LDC R0, c[0x0][0x360] ;  /* 0x0000d800ff007b82 */ /* 0x000e300000000800 */
[----:B------:R-:W1:Y:S01]  /*0040*/  LDC.64 R4, c[0x0][0x388] ;  /* 0x0000e200ff047b82 */ /* 0x000e620000000a00 */
[----:B0-----:R-:W-:-:S04]  /*0050*/  IMAD R0, R0, UR4, R3 ;  /* 0x0000000400007c24 */ /* 0x001fc8000f8e0203 */
[----:B-1----:R-:W-:-:S05]  /*0060*/  IMAD R7, R0, R5, RZ ;  /* 0x0000000500077224 */ /* 0x002fca00078e02ff */
[----:B------:R-:W-:-:S13]  /*0070*/  ISETP.GE.AND P0, PT, R7, R4, PT ;  /* 0x000000040700720c */ /* 0x000fda0003f06270 */
[----:B------:R-:W-:Y:S05]  /*0080*/  @P0 EXIT ;  /* 0x000000000000094d */ /* 0x000fea0003800000 */
[----:B------:R-:W-:-:S13]  /*0090*/  ISETP.GE.AND P0, PT, R5, 0x1, PT ;  /* 0x000000010500780c */ /* 0x000fda0003f06270 */
[----:B------:R-:W-:Y:S05]  /*00a0*/  @!P0 EXIT ;  /* 0x000000000000894d */ /* 0x000fea0003800000 */
[----:B------:R-:W-:Y:S01]  /*00b0*/  VIADDMNMX R0, R7, R5, R4, PT ;  /* 0x0000000507007246 */ /* 0x000fe20003800104 */
[----:B------:R-:W-:Y:S01]  /*00c0*/  IMAD.MOV.U32 R9, RZ, RZ, R7 ;  /* 0x000000ffff097224 */ /* 0x000fe200078e0007 */
[----:B------:R-:W0:Y:S06]  /*00d0*/  LDCU.64 UR4, c[0x0][0x358] ;  /* 0x00006b00ff0477ac */ /* 0x000e2c0008000a00 */
.L_x_3:
[----:B------:R-:W1:Y:S02]  /*00e0*/  LDCU.64 UR6, c[0x0][0x380] ;  /* 0x00007000ff0677ac */ /* 0x000e640008000a00 */
[----:B-1----:R-:W-:Y:S01]  /*00f0*/  MOV R4, UR6 ;  /* 0x0000000600047c02 */ /* 0x002fe20008000f00 */
[----:B------:R-:W-:-:S04]  /*0100*/  IMAD.U32 R5, RZ, RZ, UR7 ;  /* 0x00000007ff057e24 */ /* 0x000fc8000f8e00ff */
[----:B------:R-:W-:-:S05]  /*0110*/  IMAD.WIDE R2, R9, 0x4, R4 ;  /* 0x0000000409027825 */ /* 0x000fca00078e0204 */
[----:B0-----:R0:W5:Y:S01]  /*0120*/  LDG.E R13, desc[UR4][R2.64] ;  /* 0x00000004020d7981 */ /* 0x001162000c1e1900 */
[----:B------:R-:W-:Y:S01]  /*0130*/  ISETP.GT.AND P0, PT, R9, R7, PT ;  /* 0x000000070900720c */ /* 0x000fe20003f04270 */
[----:B------:R-:W-:Y:S01]  /*0140*/  BSSY.RECONVERGENT B0, `(.L_x_0) ;  /* 0x000000d000007945 */ /* 0x000fe20003800200 */
[----:B------:R-:W-:-:S11]  /*0150*/  MOV R11, R9 ;  /* 0x00000009000b7202 */ /* 0x000fd60000000f00 */
[----:B0-----:R-:W-:Y:S05]  /*0160*/  @!P0 BRA `(.L_x_1) ;  /* 0x0000000000288947 */ /* 0x001fea0003800000 */
[----:B------:R-:W0:Y:S01]  /*0170*/  LDC.64 R4, c[0x0][0x380] ;  /* 0x0000e000ff047b82 */ /* 0x000e220000000a00 */
[----:B------:R-:W-:-:S07]  /*0180*/  IMAD.MOV.U32 R11, RZ, RZ, R9 ;  /* 0x000000ffff0b7224 */ /* 0x000fce00078e0009 */
.L_x_2:
[----:B0-----:R-:W-:-:S05]  /*0190*/  IMAD.WIDE R2, R11, 0x4, R4 ;  /* 0x000000040b027825 */ /* 0x001fca00078e0204 */
[----:B------:R-:W2:Y:S02]  /*01a0*/  LDG.E R6, desc[UR4][R2.64+-0x4] ;  /* 0xfffffc0402067981 */ /* 0x000ea4000c1e1900 */
[----:B--2--5:R-:W-:-:S13]  /*01b0*/  FSETP.GT.AND P0, PT, R6, R13, PT ;  /* 0x0000000d0600720b */ /* 0x024fda0003f04000 */
[----:B------:R-:W-:Y:S05]  /*01c0*/  @!P0 BRA `(.L_x_1) ;  /* 0x0000000000108947 */ /* 0x000fea0003800000 */
[----:B------:R1:W-:Y:S01]  /*01d0*/  STG.E desc[UR4][R2.64], R6 ;  /* 0x0000000602007986 */ /* 0x0003e2000c101904 */
[----:B------:R-:W-:-:S04]  /*01e0*/  IADD3 R11, PT, PT, R11, -0x1, RZ ;  /* 0xffffffff0b0b7810 */ /* 0x000fc80007ffe0ff */
[----:B------:R-:W-:-:S13]  /*01f0*/  ISETP.GT.AND P0, PT, R11, R7, PT ;  /* 0x000000070b00720c */ /* 0x000fda0003f04270 */
[----:B-1----:R-:W-:Y:S05]  /*0200*/  @P0 BRA `(.L_x_2) ;  /* 0xfffffffc00e00947 */ /* 0x002fea000383ffff */
.L_x_1:
[----:B------:R-:W-:Y:S05]  /*0210*/  BSYNC.RECONVERGENT B0 ;  /* 0x0000000000007941 */ /* 0x000fea0003800200 */
.L_x_0:
[----:B------:R-:W-:-:S04]  /*0220*/  IMAD.WIDE R2, R11, 0x4, R4 ;  /* 0x000000040b027825 */ /* 0x000fc800078e0204 */
[----:B------:R-:W-:Y:S01]  /*0230*/  VIADD R9, R9, 0x1 ;  /* 0x0000000109097836 */ /* 0x000fe20000000000 */
[----:B-----5:R1:W-:Y:S04]  /*0240*/  STG.E desc[UR4][R2.64], R13 ;  /* 0x0000000d02007986 */ /* 0x0203e8000c101904 */
[----:B------:R-:W-:-:S13]  /*0250*/  ISETP.GE.AND P0, PT, R9, R0, PT ;  /* 0x000000000900720c */ /* 0x000fda0003f06270 */
[----:B-1----:R-:W-:Y:S05]  /*0260*/  @!P0 BRA `(.L_x_3) ;  /* 0xfffffffc009c8947 */ /* 0x002fea000383ffff */
[----:B------:R-:W-:Y:S05]  /*0270*/  EXIT ;  /* 0x000000000000794d */ /* 0x000fea0003800000 */
.L_x_4:
[----:B------:R-:W-:-:S00]  /*0280*/  BRA `(.L_x_4) ;  /* 0xfffffffc00fc7947 */ /* 0x000fc0000383ffff */
[----:B------:R-:W-:-:S00]  /*0290*/  NOP ;  /* 0x0000000000007918 */ /* 0x000fc00000000000 */
        /* <DEDUP_REMOVED lines=14> */
.L_x_5:


//--------------------- .nv.shared.reserved.0     --------------------------
	.section	.nv.shared.reserved.0,"aw",@nobits
	.weak		__nv_reservedSMEM_offset_0_alias
	.size		__nv_reservedSMEM_offset_0_alias, 0, 64
	.other		__nv_reservedSMEM_offset_0_alias,@"STO_CUDA_RESERVED_SHARED STV_DEFAULT"
__nv_reservedSMEM_offset_0_alias:
	.zero		0
	.zero		64


//--------------------- .nv.constant0.sortKernel  --------------------------
	.section	.nv.constant0.sortKernel,"a",@progbits
	.sectionflags	@""
	.align	4
.nv.constant0.sortKernel:
	.zero		912


//--------------------- SYMBOLS --------------------------

	.type		.nv.reservedSmem.offset0,@object
	.size		.nv.reservedSmem.offset0,0x4
